//
// Generated by NVIDIA NVVM Compiler
//
// Compiler Build ID: CL-36424714
// Cuda compilation tools, release 13.0, V13.0.88
// Based on NVVM 20.0.0
//

.version 9.0
.target sm_100
.address_size 64

	// .globl	_Z10cudaKernelPfPiS_iii

.visible .entry _Z10cudaKernelPfPiS_iii(
	.param .u64 .ptr .align 1 _Z10cudaKernelPfPiS_iii_param_0,
	.param .u64 .ptr .align 1 _Z10cudaKernelPfPiS_iii_param_1,
	.param .u64 .ptr .align 1 _Z10cudaKernelPfPiS_iii_param_2,
	.param .u32 _Z10cudaKernelPfPiS_iii_param_3,
	.param .u32 _Z10cudaKernelPfPiS_iii_param_4,
	.param .u32 _Z10cudaKernelPfPiS_iii_param_5
)
{
	.local .align 16 .b8 	__local_depot0[512];
	.reg .b64 	%SP;
	.reg .b64 	%SPL;
	.reg .pred 	%p<12>;
	.reg .b32 	%r<68>;
	.reg .b32 	%f<94>;
	.reg .b64 	%rd<24>;

	mov.u64 	%SPL, __local_depot0;
	ld.param.u64 	%rd9, [_Z10cudaKernelPfPiS_iii_param_1];
	ld.param.u32 	%r20, [_Z10cudaKernelPfPiS_iii_param_4];
	ld.param.u32 	%r21, [_Z10cudaKernelPfPiS_iii_param_5];
	cvta.to.global.u64 	%rd1, %rd9;
	add.u64 	%rd2, %SPL, 0;
	min.s32 	%r22, %r21, %r20;
	setp.lt.s32 	%p1, %r22, 1;
	@%p1 bra 	$L__BB0_16;
	and.b32  	%r1, %r20, 15;
	and.b32  	%r2, %r20, 7;
	add.s32 	%r3, %r2, -1;
	and.b32  	%r4, %r20, 2147483632;
	and.b32  	%r5, %r20, 3;
	neg.s32 	%r6, %r4;
	add.s64 	%rd3, %rd1, 32;
	mov.u32 	%r24, %ctaid.x;
	mul.lo.s32 	%r7, %r20, %r24;
	mov.b32 	%r62, 0;
$L__BB0_2:
	setp.lt.u32 	%p2, %r20, 16;
	add.s32 	%r26, %r62, %r7;
	mul.lo.s32 	%r9, %r26, %r21;
	mov.b32 	%r66, 0;
	@%p2 bra 	$L__BB0_5;
	add.s64 	%rd23, %rd2, 32;
	mov.u32 	%r63, %r9;
	mov.u32 	%r64, %r6;
$L__BB0_4:
	.pragma "nounroll";
	mul.wide.s32 	%rd11, %r63, 4;
	add.s64 	%rd12, %rd3, %rd11;
	ld.global.nc.u32 	%r27, [%rd12+-32];
	cvt.rn.f32.s32 	%f1, %r27;
	ld.local.v4.f32 	{%f2, %f3, %f4, %f5}, [%rd23+-32];
	add.f32 	%f6, %f2, %f1;
	ld.global.nc.u32 	%r28, [%rd12+-28];
	cvt.rn.f32.s32 	%f7, %r28;
	add.f32 	%f8, %f3, %f7;
	ld.global.nc.u32 	%r29, [%rd12+-24];
	cvt.rn.f32.s32 	%f9, %r29;
	add.f32 	%f10, %f4, %f9;
	ld.global.nc.u32 	%r30, [%rd12+-20];
	cvt.rn.f32.s32 	%f11, %r30;
	add.f32 	%f12, %f5, %f11;
	st.local.v4.f32 	[%rd23+-32], {%f6, %f8, %f10, %f12};
	ld.global.nc.u32 	%r31, [%rd12+-16];
	cvt.rn.f32.s32 	%f13, %r31;
	ld.local.v4.f32 	{%f14, %f15, %f16, %f17}, [%rd23+-16];
	add.f32 	%f18, %f14, %f13;
	ld.global.nc.u32 	%r32, [%rd12+-12];
	cvt.rn.f32.s32 	%f19, %r32;
	add.f32 	%f20, %f15, %f19;
	ld.global.nc.u32 	%r33, [%rd12+-8];
	cvt.rn.f32.s32 	%f21, %r33;
	add.f32 	%f22, %f16, %f21;
	ld.global.nc.u32 	%r34, [%rd12+-4];
	cvt.rn.f32.s32 	%f23, %r34;
	add.f32 	%f24, %f17, %f23;
	st.local.v4.f32 	[%rd23+-16], {%f18, %f20, %f22, %f24};
	ld.global.nc.u32 	%r35, [%rd12];
	cvt.rn.f32.s32 	%f25, %r35;
	ld.local.v4.f32 	{%f26, %f27, %f28, %f29}, [%rd23];
	add.f32 	%f30, %f26, %f25;
	ld.global.nc.u32 	%r36, [%rd12+4];
	cvt.rn.f32.s32 	%f31, %r36;
	add.f32 	%f32, %f27, %f31;
	ld.global.nc.u32 	%r37, [%rd12+8];
	cvt.rn.f32.s32 	%f33, %r37;
	add.f32 	%f34, %f28, %f33;
	ld.global.nc.u32 	%r38, [%rd12+12];
	cvt.rn.f32.s32 	%f35, %r38;
	add.f32 	%f36, %f29, %f35;
	st.local.v4.f32 	[%rd23], {%f30, %f32, %f34, %f36};
	ld.global.nc.u32 	%r39, [%rd12+16];
	cvt.rn.f32.s32 	%f37, %r39;
	ld.local.v4.f32 	{%f38, %f39, %f40, %f41}, [%rd23+16];
	add.f32 	%f42, %f38, %f37;
	ld.global.nc.u32 	%r40, [%rd12+20];
	cvt.rn.f32.s32 	%f43, %r40;
	add.f32 	%f44, %f39, %f43;
	ld.global.nc.u32 	%r41, [%rd12+24];
	cvt.rn.f32.s32 	%f45, %r41;
	add.f32 	%f46, %f40, %f45;
	ld.global.nc.u32 	%r42, [%rd12+28];
	cvt.rn.f32.s32 	%f47, %r42;
	add.f32 	%f48, %f41, %f47;
	st.local.v4.f32 	[%rd23+16], {%f42, %f44, %f46, %f48};
	add.s32 	%r64, %r64, 16;
	add.s32 	%r63, %r63, 16;
	add.s64 	%rd23, %rd23, 64;
	setp.ne.s32 	%p3, %r64, 0;
	mov.u32 	%r66, %r4;
	@%p3 bra 	$L__BB0_4;
$L__BB0_5:
	setp.eq.s32 	%p4, %r1, 0;
	@%p4 bra 	$L__BB0_15;
	add.s32 	%r43, %r1, -1;
	setp.lt.u32 	%p5, %r43, 7;
	@%p5 bra 	$L__BB0_8;
	add.s32 	%r44, %r66, %r9;
	mul.wide.s32 	%rd13, %r44, 4;
	add.s64 	%rd14, %rd1, %rd13;
	ld.global.nc.u32 	%r45, [%rd14];
	cvt.rn.f32.s32 	%f49, %r45;
	mul.wide.u32 	%rd15, %r66, 4;
	add.s64 	%rd16, %rd2, %rd15;
	ld.local.f32 	%f50, [%rd16];
	add.f32 	%f51, %f50, %f49;
	st.local.f32 	[%rd16], %f51;
	ld.global.nc.u32 	%r46, [%rd14+4];
	cvt.rn.f32.s32 	%f52, %r46;
	ld.local.f32 	%f53, [%rd16+4];
	add.f32 	%f54, %f53, %f52;
	st.local.f32 	[%rd16+4], %f54;
	ld.global.nc.u32 	%r47, [%rd14+8];
	cvt.rn.f32.s32 	%f55, %r47;
	ld.local.f32 	%f56, [%rd16+8];
	add.f32 	%f57, %f56, %f55;
	st.local.f32 	[%rd16+8], %f57;
	ld.global.nc.u32 	%r48, [%rd14+12];
	cvt.rn.f32.s32 	%f58, %r48;
	ld.local.f32 	%f59, [%rd16+12];
	add.f32 	%f60, %f59, %f58;
	st.local.f32 	[%rd16+12], %f60;
	ld.global.nc.u32 	%r49, [%rd14+16];
	cvt.rn.f32.s32 	%f61, %r49;
	ld.local.f32 	%f62, [%rd16+16];
	add.f32 	%f63, %f62, %f61;
	st.local.f32 	[%rd16+16], %f63;
	ld.global.nc.u32 	%r50, [%rd14+20];
	cvt.rn.f32.s32 	%f64, %r50;
	ld.local.f32 	%f65, [%rd16+20];
	add.f32 	%f66, %f65, %f64;
	st.local.f32 	[%rd16+20], %f66;
	ld.global.nc.u32 	%r51, [%rd14+24];
	cvt.rn.f32.s32 	%f67, %r51;
	ld.local.f32 	%f68, [%rd16+24];
	add.f32 	%f69, %f68, %f67;
	st.local.f32 	[%rd16+24], %f69;
	ld.global.nc.u32 	%r52, [%rd14+28];
	cvt.rn.f32.s32 	%f70, %r52;
	ld.local.f32 	%f71, [%rd16+28];
	add.f32 	%f72, %f71, %f70;
	st.local.f32 	[%rd16+28], %f72;
	add.s32 	%r66, %r66, 8;
$L__BB0_8:
	setp.eq.s32 	%p6, %r2, 0;
	@%p6 bra 	$L__BB0_15;
	setp.lt.u32 	%p7, %r3, 3;
	@%p7 bra 	$L__BB0_11;
	add.s32 	%r53, %r66, %r9;
	mul.wide.s32 	%rd17, %r53, 4;
	add.s64 	%rd18, %rd1, %rd17;
	ld.global.nc.u32 	%r54, [%rd18];
	cvt.rn.f32.s32 	%f73, %r54;
	mul.wide.u32 	%rd19, %r66, 4;
	add.s64 	%rd20, %rd2, %rd19;
	ld.local.f32 	%f74, [%rd20];
	add.f32 	%f75, %f74, %f73;
	st.local.f32 	[%rd20], %f75;
	ld.global.nc.u32 	%r55, [%rd18+4];
	cvt.rn.f32.s32 	%f76, %r55;
	ld.local.f32 	%f77, [%rd20+4];
	add.f32 	%f78, %f77, %f76;
	st.local.f32 	[%rd20+4], %f78;
	ld.global.nc.u32 	%r56, [%rd18+8];
	cvt.rn.f32.s32 	%f79, %r56;
	ld.local.f32 	%f80, [%rd20+8];
	add.f32 	%f81, %f80, %f79;
	st.local.f32 	[%rd20+8], %f81;
	ld.global.nc.u32 	%r57, [%rd18+12];
	cvt.rn.f32.s32 	%f82, %r57;
	ld.local.f32 	%f83, [%rd20+12];
	add.f32 	%f84, %f83, %f82;
	st.local.f32 	[%rd20+12], %f84;
	add.s32 	%r66, %r66, 4;
$L__BB0_11:
	setp.eq.s32 	%p8, %r5, 0;
	@%p8 bra 	$L__BB0_15;
	setp.eq.s32 	%p9, %r5, 1;
	add.s32 	%r58, %r66, %r9;
	mul.wide.s32 	%rd21, %r58, 4;
	add.s64 	%rd7, %rd1, %rd21;
	ld.global.nc.u32 	%r59, [%rd7];
	cvt.rn.f32.s32 	%f85, %r59;
	mul.wide.u32 	%rd22, %r66, 4;
	add.s64 	%rd8, %rd2, %rd22;
	ld.local.f32 	%f86, [%rd8];
	add.f32 	%f87, %f86, %f85;
	st.local.f32 	[%rd8], %f87;
	@%p9 bra 	$L__BB0_15;
	setp.eq.s32 	%p10, %r5, 2;
	ld.global.nc.u32 	%r60, [%rd7+4];
	cvt.rn.f32.s32 	%f88, %r60;
	ld.local.f32 	%f89, [%rd8+4];
	add.f32 	%f90, %f89, %f88;
	st.local.f32 	[%rd8+4], %f90;
	@%p10 bra 	$L__BB0_15;
	ld.global.nc.u32 	%r61, [%rd7+8];
	cvt.rn.f32.s32 	%f91, %r61;
	ld.local.f32 	%f92, [%rd8+8];
	add.f32 	%f93, %f92, %f91;
	st.local.f32 	[%rd8+8], %f93;
$L__BB0_15:
	add.s32 	%r62, %r62, 1;
	setp.ne.s32 	%p11, %r62, %r21;
	@%p11 bra 	$L__BB0_2;
$L__BB0_16:
	ret;

}


// ===== COMPILED SASS (sm_100) =====

	.target	sm_100

	.elftype	@"ET_EXEC"


//--------------------- .note.nv.tkinfo           --------------------------
	.section	.note.nv.tkinfo,"",@"SHT_NOTE"
	.sectionflags	@"SHF_NOTE_NV_TKINFO"
	.tkinfo
        /*0018*/ 	.word	0x00000002
        /*0030*/ 	.string	""
        /*0030*/ 	.string	"ptxas"
        /*0030*/ 	.string	"Cuda compilation tools, release 13.0, V13.0.88"
        /*0030*/ 	.string	"Build cuda_13.0.r13.0/compiler.36424714_0"
        /*0030*/ 	.string	"-arch sm_100 -m 64 "



//--------------------- .note.nv.cuinfo           --------------------------
	.section	.note.nv.cuinfo,"",@"SHT_NOTE"
	.sectionflags	@"SHF_NOTE_NV_CUINFO"
        /*0018*/ 	.short	0x0002
        /*001a*/ 	.short	0x0064
        /*001c*/ 	.short	0x0082
	.zero		2


//--------------------- .nv.info                  --------------------------
	.section	.nv.info,"",@"SHT_CUDA_INFO"
	.align	4


	//----- nvinfo : EIATTR_REGCOUNT
	.align		4
        /*0000*/ 	.byte	0x04, 0x2f
        /*0002*/ 	.short	(.L_1 - .L_0)
	.align		4
.L_0:
        /*0004*/ 	.word	index@(_Z10cudaKernelPfPiS_iii)
        /*0008*/ 	.word	0x00000020


	//----- nvinfo : EIATTR_FRAME_SIZE
	.align		4
.L_1:
        /*000c*/ 	.byte	0x04, 0x11
        /*000e*/ 	.short	(.L_3 - .L_2)
	.align		4
.L_2:
        /*0010*/ 	.word	index@(_Z10cudaKernelPfPiS_iii)
        /*0014*/ 	.word	0x00000200


	//----- nvinfo : EIATTR_MIN_STACK_SIZE
	.align		4
.L_3:
        /*0018*/ 	.byte	0x04, 0x12
        /*001a*/ 	.short	(.L_5 - .L_4)
	.align		4
.L_4:
        /*001c*/ 	.word	index@(_Z10cudaKernelPfPiS_iii)
        /*0020*/ 	.word	0x00000200
.L_5:


//--------------------- .nv.compat                --------------------------
	.section	.nv.compat,"",@"SHT_CUDA_COMPAT_INFO"
	.align	4
        /*0000*/ 	.byte	0x02, 0x09, 0x00, 0x00, 0x02, 0x02, 0x01, 0x00, 0x02, 0x05, 0x05, 0x00, 0x03, 0x07, 0x01, 0x01
        /*0010*/ 	.byte	0x02, 0x03, 0x00, 0x00, 0x02, 0x06, 0x01, 0x00, 0x04, 0x0b, 0x08, 0x00, 0x09, 0x00, 0x00, 0x00
        /*0020*/ 	.byte	0x00, 0x00, 0x00, 0x00


//--------------------- .nv.info._Z10cudaKernelPfPiS_iii --------------------------
	.section	.nv.info._Z10cudaKernelPfPiS_iii,"",@"SHT_CUDA_INFO"
	.sectionflags	@""
	.align	4


	//----- nvinfo : EIATTR_CUDA_API_VERSION
	.align		4
        /*0000*/ 	.byte	0x04, 0x37
        /*0002*/ 	.short	(.L_7 - .L_6)
.L_6:
        /*0004*/ 	.word	0x00000082


	//----- nvinfo : EIATTR_KPARAM_INFO
	.align		4
.L_7:
        /*0008*/ 	.byte	0x04, 0x17
        /*000a*/ 	.short	(.L_9 - .L_8)
.L_8:
        /*000c*/ 	.word	0x00000000
        /*0010*/ 	.short	0x0005
        /*0012*/ 	.short	0x0020
        /*0014*/ 	.byte	0x00, 0xf0, 0x11, 0x00


	//----- nvinfo : EIATTR_KPARAM_INFO
	.align		4
.L_9:
        /*0018*/ 	.byte	0x04, 0x17
        /*001a*/ 	.short	(.L_11 - .L_10)
.L_10:
        /*001c*/ 	.word	0x00000000
        /*0020*/ 	.short	0x0004
        /*0022*/ 	.short	0x001c
        /*0024*/ 	.byte	0x00, 0xf0, 0x11, 0x00


	//----- nvinfo : EIATTR_KPARAM_INFO
	.align		4
.L_11:
        /*0028*/ 	.byte	0x04, 0x17
        /*002a*/ 	.short	(.L_13 - .L_12)
.L_12:
        /*002c*/ 	.word	0x00000000
        /*0030*/ 	.short	0x0003
        /*0032*/ 	.short	0x0018
        /*0034*/ 	.byte	0x00, 0xf0, 0x11, 0x00


	//----- nvinfo : EIATTR_KPARAM_INFO
	.align		4
.L_13:
        /*0038*/ 	.byte	0x04, 0x17
        /*003a*/ 	.short	(.L_15 - .L_14)
.L_14:
        /*003c*/ 	.word	0x00000000
        /*0040*/ 	.short	0x0002
        /*0042*/ 	.short	0x0010
        /*0044*/ 	.byte	0x00, 0xf5, 0x21, 0x00


	//----- nvinfo : EIATTR_KPARAM_INFO
	.align		4
.L_15:
        /*0048*/ 	.byte	0x04, 0x17
        /*004a*/ 	.short	(.L_17 - .L_16)
.L_16:
        /*004c*/ 	.word	0x00000000
        /*0050*/ 	.short	0x0001
        /*0052*/ 	.short	0x0008
        /*0054*/ 	.byte	0x00, 0xf5, 0x21, 0x00


	//----- nvinfo : EIATTR_KPARAM_INFO
	.align		4
.L_17:
        /*0058*/ 	.byte	0x04, 0x17
        /*005a*/ 	.short	(.L_19 - .L_18)
.L_18:
        /*005c*/ 	.word	0x00000000
        /*0060*/ 	.short	0x0000
        /*0062*/ 	.short	0x0000
        /*0064*/ 	.byte	0x00, 0xf5, 0x21, 0x00


	//----- nvinfo : EIATTR_SPARSE_MMA_MASK
	.align		4
.L_19:
        /*0068*/ 	.byte	0x03, 0x50
        /*006a*/ 	.short	0x0000


	//----- nvinfo : EIATTR_MAXREG_COUNT
	.align		4
        /*006c*/ 	.byte	0x03, 0x1b
        /*006e*/ 	.short	0x00ff


	//----- nvinfo : EIATTR_MERCURY_ISA_VERSION
	.align		4
        /*0070*/ 	.byte	0x03, 0x5f
        /*0072*/ 	.short	0x0101


	//----- nvinfo : EIATTR_VRC_CTA_INIT_COUNT
	.align		4
        /*0074*/ 	.byte	0x02, 0x4a
	.zero		1
	.zero		1


	//----- nvinfo : EIATTR_EXIT_INSTR_OFFSETS
	.align		4
        /*0078*/ 	.byte	0x04, 0x1c
        /*007a*/ 	.short	(.L_21 - .L_20)


	//   ....[0]....
.L_20:
        /*007c*/ 	.word	0x00000060


	//   ....[1]....
        /*0080*/ 	.word	0x00000c80


	//----- nvinfo : EIATTR_CBANK_PARAM_SIZE
	.align		4
.L_21:
        /*0084*/ 	.byte	0x03, 0x19
        /*0086*/ 	.short	0x0024


	//----- nvinfo : EIATTR_PARAM_CBANK
	.align		4
        /*0088*/ 	.byte	0x04, 0x0a
        /*008a*/ 	.short	(.L_23 - .L_22)
	.align		4
.L_22:
        /*008c*/ 	.word	index@(.nv.constant0._Z10cudaKernelPfPiS_iii)
        /*0090*/ 	.short	0x0380
        /*0092*/ 	.short	0x0024


	//----- nvinfo : EIATTR_SW_WAR
	.align		4
.L_23:
        /*0094*/ 	.byte	0x04, 0x36
        /*0096*/ 	.short	(.L_25 - .L_24)
.L_24:
        /*0098*/ 	.word	0x00000008
.L_25:


//--------------------- .nv.callgraph             --------------------------
	.section	.nv.callgraph,"",@"SHT_CUDA_CALLGRAPH"
	.align	4
	.sectionentsize	8
	.align		4
        /*0000*/ 	.word	0x00000000
	.align		4
        /*0004*/ 	.word	0xffffffff
	.align		4
        /*0008*/ 	.word	0x00000000
	.align		4
        /*000c*/ 	.word	0xfffffffe
	.align		4
        /*0010*/ 	.word	0x00000000
	.align		4
        /*0014*/ 	.word	0xfffffffd
	.align		4
        /*0018*/ 	.word	0x00000000
	.align		4
        /*001c*/ 	.word	0xfffffffc


//--------------------- .text._Z10cudaKernelPfPiS_iii --------------------------
	.section	.text._Z10cudaKernelPfPiS_iii,"ax",@progbits
	.align	128
        .global         _Z10cudaKernelPfPiS_iii
        .type           _Z10cudaKernelPfPiS_iii,@function
        .size           _Z10cudaKernelPfPiS_iii,(.L_x_7 - _Z10cudaKernelPfPiS_iii)
        .other          _Z10cudaKernelPfPiS_iii,@"STO_CUDA_ENTRY STV_DEFAULT"
_Z10cudaKernelPfPiS_iii:
.text._Z10cudaKernelPfPiS_iii:
[----:B------:R-:W0:Y:S08]  /*0000*/  LDC R1, c[0x0][0x37c] ;  /* 0x0000df00ff017b82 */ /* 0x000e300000000800 */
[----:B------:R-:W1:Y:S01]  /*0010*/  LDC R17, c[0x0][0x39c] ;  /* 0x0000e700ff117b82 */ /* 0x000e620000000800 */
[----:B------:R-:W1:Y:S01]  /*0020*/  LDCU UR4, c[0x0][0x3a0] ;  /* 0x00007400ff0477ac */ /* 0x000e620008000800 */
[----:B0-----:R-:W-:Y:S01]  /*0030*/  VIADD R1, R1, 0xfffffe00 ;  /* 0xfffffe0001017836 */ /* 0x001fe20000000000 */
[----:B-1----:R-:W-:-:S04]  /*0040*/  VIMNMX R0, PT, PT, R17, UR4, PT ;  /* 0x0000000411007c48 */ /* 0x002fc8000bfe0100 */
[----:B------:R-:W-:-:S13]  /*0050*/  ISETP.GE.AND P0, PT, R0, 0x1, PT ;  /* 0x000000010000780c */ /* 0x000fda0003f06270 */
[----:B------:R-:W-:Y:S05]  /*0060*/  @!P0 EXIT ;  /* 0x000000000000894d */ /* 0x000fea0003800000 */
[----:B------:R-:W0:Y:S01]  /*0070*/  S2UR UR8, SR_CTAID.X ;  /* 0x00000000000879c3 */ /* 0x000e220000002500 */
[----:B------:R-:W1:Y:S01]  /*0080*/  LDCU.64 UR6, c[0x0][0x388] ;  /* 0x00007100ff0677ac */ /* 0x000e620008000a00 */
[C---:B------:R-:W-:Y:S02]  /*0090*/  LOP3.LUT R19, R17.reuse, 0x7, RZ, 0xc0, !PT ;  /* 0x0000000711137812 */ /* 0x040fe400078ec0ff */
[C---:B------:R-:W-:Y:S01]  /*00a0*/  LOP3.LUT R18, R17.reuse, 0x7ffffff0, RZ, 0xc0, !PT ;  /* 0x7ffffff011127812 */ /* 0x040fe200078ec0ff */
[----:B------:R-:W2:Y:S01]  /*00b0*/  LDCU.64 UR10, c[0x0][0x358] ;  /* 0x00006b00ff0a77ac */ /* 0x000ea20008000a00 */
[----:B------:R-:W-:Y:S01]  /*00c0*/  LOP3.LUT R20, R17, 0xf, RZ, 0xc0, !PT ;  /* 0x0000000f11147812 */ /* 0x000fe200078ec0ff */
[----:B------:R-:W-:Y:S01]  /*00d0*/  VIADD R0, R19, 0xffffffff ;  /* 0xffffffff13007836 */ /* 0x000fe20000000000 */
[----:B------:R-:W-:Y:S01]  /*00e0*/  LOP3.LUT R17, R17, 0x3, RZ, 0xc0, !PT ;  /* 0x0000000311117812 */ /* 0x000fe200078ec0ff */
[----:B------:R-:W-:-:S03]  /*00f0*/  UMOV UR4, URZ ;  /* 0x000000ff00047c82 */ /* 0x000fc60008000000 */
[----:B------:R-:W-:Y:S01]  /*0100*/  ISETP.GE.U32.AND P0, PT, R0, 0x3, PT ;  /* 0x000000030000780c */ /* 0x000fe20003f06070 */
[----:B------:R-:W-:Y:S01]  /*0110*/  IMAD.MOV R0, RZ, RZ, -R18 ;  /* 0x000000ffff007224 */ /* 0x000fe200078e0a12 */
[----:B-1----:R-:W-:-:S04]  /*0120*/  UIADD3 UR6, UP0, UPT, UR6, 0x20, URZ ;  /* 0x0000002006067890 */ /* 0x002fc8000ff1e0ff */
[----:B--2---:R-:W-:-:S12]  /*0130*/  UIADD3.X UR7, UPT, UPT, URZ, UR7, URZ, UP0, !UPT ;  /* 0x00000007ff077290 */ /* 0x004fd800087fe4ff */
.L_x_5:
[----:B-1----:R-:W1:Y:S01]  /*0140*/  LDCU UR9, c[0x0][0x39c] ;  /* 0x00007380ff0977ac */ /* 0x002e620008000800 */
[----:B--23--:R-:W-:Y:S01]  /*0150*/  HFMA2 R4, -RZ, RZ, 0, 0 ;  /* 0x00000000ff047431 */ /* 0x00cfe200000001ff */
[----:B------:R-:W2:Y:S01]  /*0160*/  LDCU UR12, c[0x0][0x3a0] ;  /* 0x00007400ff0c77ac */ /* 0x000ea20008000800 */
[----:B-1----:R-:W-:Y:S02]  /*0170*/  UISETP.GE.U32.AND UP0, UPT, UR9, 0x10, UPT ;  /* 0x000000100900788c */ /* 0x002fe4000bf06070 */
[----:B0-----:R-:W-:Y:S02]  /*0180*/  UIMAD UR5, UR8, UR9, UR4 ;  /* 0x00000009080572a4 */ /* 0x001fe4000f8e0204 */
[----:B------:R-:W-:Y:S02]  /*0190*/  UIADD3 UR4, UPT, UPT, UR4, 0x1, URZ ;  /* 0x0000000104047890 */ /* 0x000fe4000fffe0ff */
[----:B--2---:R-:W-:Y:S02]  /*01a0*/  UIMAD UR5, UR5, UR12, URZ ;  /* 0x0000000c050572a4 */ /* 0x004fe4000f8e02ff */
[----:B------:R-:W-:Y:S01]  /*01b0*/  UISETP.NE.AND UP1, UPT, UR4, UR12, UPT ;  /* 0x0000000c0400728c */ /* 0x000fe2000bf25270 */
[----:B------:R-:W-:Y:S10]  /*01c0*/  BRA.U !UP0, `(.L_x_0) ;  /* 0x0000000508107547 */ /* 0x000ff4000b800000 */
[----:B------:R-:W-:Y:S01]  /*01d0*/  VIADD R3, R1, 0x20 ;  /* 0x0000002001037836 */ /* 0x000fe20000000000 */
[----:B------:R-:W-:Y:S01]  /*01e0*/  MOV R16, R0 ;  /* 0x0000000000107202 */ /* 0x000fe20000000f00 */
[----:B------:R-:W-:-:S07]  /*01f0*/  IMAD.U32 R2, RZ, RZ, UR5 ;  /* 0x00000005ff027e24 */ /* 0x000fce000f8e00ff */
.L_x_1:
[----:B------:R-:W-:Y:S01]  /*0200*/  IMAD.U32 R28, RZ, RZ, UR6 ;  /* 0x00000006ff1c7e24 */ /* 0x000fe2000f8e00ff */
[----:B------:R-:W2:Y:S01]  /*0210*/  LDL.128 R4, [R3+-0x20] ;  /* 0xffffe00003047983 */ /* 0x000ea20000100c00 */
[----:B------:R-:W-:Y:S02]  /*0220*/  IMAD.U32 R29, RZ, RZ, UR7 ;  /* 0x00000007ff1d7e24 */ /* 0x000fe4000f8e00ff */
[----:B------:R-:W-:-:S05]  /*0230*/  IMAD.WIDE R28, R2, 0x4, R28 ;  /* 0x00000004021c7825 */ /* 0x000fca00078e021c */
[----:B------:R-:W3:Y:S04]  /*0240*/  LDG.E.CONSTANT R8, desc[UR10][R28.64+-0x20] ;  /* 0xffffe00a1c087981 */ /* 0x000ee8000c1e9900 */
[----:B------:R-:W4:Y:S04]  /*0250*/  LDG.E.CONSTANT R10, desc[UR10][R28.64+-0x1c] ;  /* 0xffffe40a1c0a7981 */ /* 0x000f28000c1e9900 */
[----:B------:R-:W5:Y:S04]  /*0260*/  LDG.E.CONSTANT R11, desc[UR10][R28.64+-0x18] ;  /* 0xffffe80a1c0b7981 */ /* 0x000f68000c1e9900 */
[----:B------:R-:W2:Y:S04]  /*0270*/  LDG.E.CONSTANT R12, desc[UR10][R28.64+-0x14] ;  /* 0xffffec0a1c0c7981 */ /* 0x000ea8000c1e9900 */
[----:B------:R-:W2:Y:S04]  /*0280*/  LDG.E.CONSTANT R22, desc[UR10][R28.64+-0xc] ;  /* 0xfffff40a1c167981 */ /* 0x000ea8000c1e9900 */
[----:B------:R-:W2:Y:S04]  /*0290*/  LDG.E.CONSTANT R21, desc[UR10][R28.64+-0x10] ;  /* 0xfffff00a1c157981 */ /* 0x000ea8000c1e9900 */
[----:B------:R-:W2:Y:S04]  /*02a0*/  LDG.E.CONSTANT R23, desc[UR10][R28.64] ;  /* 0x0000000a1c177981 */ /* 0x000ea8000c1e9900 */
[----:B------:R-:W2:Y:S04]  /*02b0*/  LDG.E.CONSTANT R24, desc[UR10][R28.64+0x4] ;  /* 0x0000040a1c187981 */ /* 0x000ea8000c1e9900 */
[----:B------:R-:W2:Y:S04]  /*02c0*/  LDG.E.CONSTANT R25, desc[UR10][R28.64+0x8] ;  /* 0x0000080a1c197981 */ /* 0x000ea8000c1e9900 */
[----:B------:R-:W2:Y:S04]  /*02d0*/  LDG.E.CONSTANT R26, desc[UR10][R28.64+-0x8] ;  /* 0xfffff80a1c1a7981 */ /* 0x000ea8000c1e9900 */
[----:B------:R-:W2:Y:S01]  /*02e0*/  LDG.E.CONSTANT R27, desc[UR10][R28.64+-0x4] ;  /* 0xfffffc0a1c1b7981 */ /* 0x000ea2000c1e9900 */
[----:B---3--:R-:W-:-:S02]  /*02f0*/  I2FP.F32.S32 R9, R8 ;  /* 0x0000000800097245 */ /* 0x008fc40000201400 */
[----:B----4-:R-:W-:Y:S02]  /*0300*/  I2FP.F32.S32 R10, R10 ;  /* 0x0000000a000a7245 */ /* 0x010fe40000201400 */
[----:B-----5:R-:W-:Y:S01]  /*0310*/  I2FP.F32.S32 R11, R11 ;  /* 0x0000000b000b7245 */ /* 0x020fe20000201400 */
[----:B--2---:R-:W-:Y:S02]  /*0320*/  FADD R4, R9, R4 ;  /* 0x0000000409047221 */ /* 0x004fe40000000000 */
[----:B------:R-:W-:Y:S02]  /*0330*/  FADD R5, R5, R10 ;  /* 0x0000000a05057221 */ /* 0x000fe40000000000 */
[----:B------:R-:W-:Y:S02]  /*0340*/  FADD R6, R6, R11 ;  /* 0x0000000b06067221 */ /* 0x000fe40000000000 */
[----:B------:R-:W2:Y:S01]  /*0350*/  LDL.128 R8, [R3+-0x10] ;  /* 0xfffff00003087983 */ /* 0x000ea20000100c00 */
[----:B------:R-:W-:-:S05]  /*0360*/  I2FP.F32.S32 R12, R12 ;  /* 0x0000000c000c7245 */ /* 0x000fca0000201400 */
[----:B------:R-:W-:Y:S02]  /*0370*/  FADD R7, R7, R12 ;  /* 0x0000000c07077221 */ /* 0x000fe40000000000 */
[----:B------:R-:W3:Y:S01]  /*0380*/  LDL.128 R12, [R3] ;  /* 0x00000000030c7983 */ /* 0x000ee20000100c00 */
[----:B------:R-:W-:Y:S02]  /*0390*/  I2FP.F32.S32 R22, R22 ;  /* 0x0000001600167245 */ /* 0x000fe40000201400 */
[----:B------:R-:W-:Y:S01]  /*03a0*/  I2FP.F32.S32 R21, R21 ;  /* 0x0000001500157245 */ /* 0x000fe20000201400 */
[----:B------:R0:W-:Y:S02]  /*03b0*/  STL.128 [R3+-0x20], R4 ;  /* 0xffffe00403007387 */ /* 0x0001e40000100c00 */
[----:B0-----:R-:W-:Y:S02]  /*03c0*/  I2FP.F32.S32 R5, R23 ;  /* 0x0000001700057245 */ /* 0x001fe40000201400 */
[----:B------:R-:W-:Y:S01]  /*03d0*/  I2FP.F32.S32 R4, R24 ;  /* 0x0000001800047245 */ /* 0x000fe20000201400 */
[----:B------:R-:W4:Y:S01]  /*03e0*/  LDG.E.CONSTANT R23, desc[UR10][R28.64+0x14] ;  /* 0x0000140a1c177981 */ /* 0x000f22000c1e9900 */
[----:B------:R-:W-:-:S03]  /*03f0*/  I2FP.F32.S32 R7, R25 ;  /* 0x0000001900077245 */ /* 0x000fc60000201400 */
[----:B------:R-:W5:Y:S04]  /*0400*/  LDG.E.CONSTANT R24, desc[UR10][R28.64+0x18] ;  /* 0x0000180a1c187981 */ /* 0x000f68000c1e9900 */
[----:B------:R-:W5:Y:S01]  /*0410*/  LDG.E.CONSTANT R25, desc[UR10][R28.64+0x1c] ;  /* 0x00001c0a1c197981 */ /* 0x000f62000c1e9900 */
[----:B--2---:R-:W-:-:S03]  /*0420*/  FADD R9, R9, R22 ;  /* 0x0000001609097221 */ /* 0x004fc60000000000 */
[----:B------:R-:W2:Y:S01]  /*0430*/  LDG.E.CONSTANT R22, desc[UR10][R28.64+0xc] ;  /* 0x00000c0a1c167981 */ /* 0x000ea2000c1e9900 */
[----:B------:R-:W-:-:S03]  /*0440*/  FADD R8, R21, R8 ;  /* 0x0000000815087221 */ /* 0x000fc60000000000 */
[----:B------:R-:W5:Y:S01]  /*0450*/  LDG.E.CONSTANT R21, desc[UR10][R28.64+0x10] ;  /* 0x0000100a1c157981 */ /* 0x000f62000c1e9900 */
[----:B---3--:R-:W-:Y:S01]  /*0460*/  FADD R12, R5, R12 ;  /* 0x0000000c050c7221 */ /* 0x008fe20000000000 */
[----:B------:R-:W-:Y:S01]  /*0470*/  FADD R13, R13, R4 ;  /* 0x000000040d0d7221 */ /* 0x000fe20000000000 */
[----:B------:R-:W-:Y:S02]  /*0480*/  FADD R14, R14, R7 ;  /* 0x000000070e0e7221 */ /* 0x000fe40000000000 */
[----:B------:R-:W3:Y:S01]  /*0490*/  LDL.128 R4, [R3+0x10] ;  /* 0x0000100003047983 */ /* 0x000ee20000100c00 */
[----:B------:R-:W-:-:S04]  /*04a0*/  IADD3 R16, PT, PT, R16, 0x10, RZ ;  /* 0x0000001010107810 */ /* 0x000fc80007ffe0ff */
[----:B------:R-:W-:Y:S02]  /*04b0*/  ISETP.NE.AND P1, PT, R16, RZ, PT ;  /* 0x000000ff1000720c */ /* 0x000fe40003f25270 */
[----:B------:R-:W-:Y:S02]  /*04c0*/  I2FP.F32.S32 R26, R26 ;  /* 0x0000001a001a7245 */ /* 0x000fe40000201400 */
[----:B------:R-:W-:-:S03]  /*04d0*/  I2FP.F32.S32 R27, R27 ;  /* 0x0000001b001b7245 */ /* 0x000fc60000201400 */
[----:B------:R-:W-:Y:S02]  /*04e0*/  FADD R10, R10, R26 ;  /* 0x0000001a0a0a7221 */ /* 0x000fe40000000000 */
[----:B------:R-:W-:Y:S01]  /*04f0*/  FADD R11, R11, R27 ;  /* 0x0000001b0b0b7221 */ /* 0x000fe20000000000 */
[----:B------:R-:W-:-:S04]  /*0500*/  VIADD R2, R2, 0x10 ;  /* 0x0000001002027836 */ /* 0x000fc80000000000 */
[----:B------:R-:W-:Y:S01]  /*0510*/  STL.128 [R3+-0x10], R8 ;  /* 0xfffff00803007387 */ /* 0x000fe20000100c00 */
[----:B--2---:R-:W-:-:S05]  /*0520*/  I2FP.F32.S32 R22, R22 ;  /* 0x0000001600167245 */ /* 0x004fca0000201400 */
[----:B------:R-:W-:Y:S01]  /*0530*/  FADD R15, R15, R22 ;  /* 0x000000160f0f7221 */ /* 0x000fe20000000000 */
[----:B----4-:R-:W-:Y:S02]  /*0540*/  I2FP.F32.S32 R22, R23 ;  /* 0x0000001700167245 */ /* 0x010fe40000201400 */
[----:B-----5:R-:W-:Y:S02]  /*0550*/  I2FP.F32.S32 R23, R24 ;  /* 0x0000001800177245 */ /* 0x020fe40000201400 */
[----:B------:R-:W-:Y:S02]  /*0560*/  I2FP.F32.S32 R21, R21 ;  /* 0x0000001500157245 */ /* 0x000fe40000201400 */
[----:B------:R-:W-:Y:S01]  /*0570*/  I2FP.F32.S32 R24, R25 ;  /* 0x0000001900187245 */ /* 0x000fe20000201400 */
[----:B---3--:R-:W-:Y:S01]  /*0580*/  FADD R5, R5, R22 ;  /* 0x0000001605057221 */ /* 0x008fe20000000000 */
[----:B------:R-:W-:Y:S01]  /*0590*/  FADD R6, R6, R23 ;  /* 0x0000001706067221 */ /* 0x000fe20000000000 */
[----:B------:R-:W-:-:S02]  /*05a0*/  FADD R4, R21, R4 ;  /* 0x0000000415047221 */ /* 0x000fc40000000000 */
[----:B------:R-:W-:Y:S01]  /*05b0*/  FADD R7, R7, R24 ;  /* 0x0000001807077221 */ /* 0x000fe20000000000 */
[----:B------:R-:W-:Y:S04]  /*05c0*/  STL.128 [R3], R12 ;  /* 0x0000000c03007387 */ /* 0x000fe80000100c00 */
[----:B------:R0:W-:Y:S02]  /*05d0*/  STL.128 [R3+0x10], R4 ;  /* 0x0000100403007387 */ /* 0x0001e40000100c00 */
[----:B0-----:R-:W-:Y:S01]  /*05e0*/  VIADD R3, R3, 0x40 ;  /* 0x0000004003037836 */ /* 0x001fe20000000000 */
[----:B------:R-:W-:Y:S06]  /*05f0*/  @P1 BRA `(.L_x_1) ;  /* 0xfffffffc00001947 */ /* 0x000fec000383ffff */
[----:B------:R-:W-:-:S07]  /*0600*/  MOV R4, R18 ;  /* 0x0000001200047202 */ /* 0x000fce0000000f00 */
.L_x_0:
[----:B------:R-:W-:-:S13]  /*0610*/  ISETP.NE.AND P1, PT, R20, RZ, PT ;  /* 0x000000ff1400720c */ /* 0x000fda0003f25270 */
[----:B------:R-:W-:Y:S05]  /*0620*/  @!P1 BRA `(.L_x_2) ;  /* 0x0000000400909947 */ /* 0x000fea0003800000 */
[----:B------:R-:W-:Y:S01]  /*0630*/  VIADD R2, R20, 0xffffffff ;  /* 0xffffffff14027836 */ /* 0x000fe20000000000 */
[----:B------:R-:W-:-:S04]  /*0640*/  ISETP.NE.AND P2, PT, R19, RZ, PT ;  /* 0x000000ff1300720c */ /* 0x000fc80003f45270 */
[----:B------:R-:W-:-:S13]  /*0650*/  ISETP.GE.U32.AND P1, PT, R2, 0x7, PT ;  /* 0x000000070200780c */ /* 0x000fda0003f26070 */
[----:B------:R-:W-:Y:S05]  /*0660*/  @!P1 BRA `(.L_x_3) ;  /* 0x0000000000b49947 */ /* 0x000fea0003800000 */
[----:B------:R-:W0:Y:S01]  /*0670*/  LDC.64 R2, c[0x0][0x388] ;  /* 0x0000e200ff027b82 */ /* 0x000e220000000a00 */
[----:B------:R-:W-:-:S04]  /*0680*/  VIADD R5, R4, UR5 ;  /* 0x0000000504057c36 */ /* 0x000fc80008000000 */
[----:B0-----:R-:W-:Y:S01]  /*0690*/  IMAD.WIDE R2, R5, 0x4, R2 ;  /* 0x0000000405027825 */ /* 0x001fe200078e0202 */
[----:B------:R-:W-:-:S04]  /*06a0*/  LEA R5, R4, R1, 0x2 ;  /* 0x0000000104057211 */ /* 0x000fc800078e10ff */
[----:B------:R-:W2:Y:S04]  /*06b0*/  LDG.E.CONSTANT R8, desc[UR10][R2.64+0x10] ;  /* 0x0000100a02087981 */ /* 0x000ea8000c1e9900 */
[----:B------:R-:W3:Y:S04]  /*06c0*/  LDG.E.CONSTANT R9, desc[UR10][R2.64+0x14] ;  /* 0x0000140a02097981 */ /* 0x000ee8000c1e9900 */
[----:B------:R-:W4:Y:S04]  /*06d0*/  LDG.E.CONSTANT R22, desc[UR10][R2.64] ;  /* 0x0000000a02167981 */ /* 0x000f28000c1e9900 */
[----:B------:R-:W5:Y:S04]  /*06e0*/  LDG.E.CONSTANT R24, desc[UR10][R2.64+0x4] ;  /* 0x0000040a02187981 */ /* 0x000f68000c1e9900 */
[----:B------:R-:W5:Y:S04]  /*06f0*/  LDG.E.CONSTANT R25, desc[UR10][R2.64+0x8] ;  /* 0x0000080a02197981 */ /* 0x000f68000c1e9900 */
[----:B------:R-:W5:Y:S04]  /*0700*/  LDG.E.CONSTANT R7, desc[UR10][R2.64+0xc] ;  /* 0x00000c0a02077981 */ /* 0x000f68000c1e9900 */
[----:B------:R-:W5:Y:S04]  /*0710*/  LDG.E.CONSTANT R10, desc[UR10][R2.64+0x18] ;  /* 0x0000180a020a7981 */ /* 0x000f68000c1e9900 */
[----:B------:R2:W5:Y:S04]  /*0720*/  LDG.E.CONSTANT R21, desc[UR10][R2.64+0x1c] ;  /* 0x00001c0a02157981 */ /* 0x000568000c1e9900 */
[----:B------:R-:W5:Y:S04]  /*0730*/  LDL R23, [R5] ;  /* 0x0000000005177983 */ /* 0x000f680000100800 */
[----:B------:R-:W5:Y:S04]  /*0740*/  LDL R11, [R5+0x4] ;  /* 0x00000400050b7983 */ /* 0x000f680000100800 */
[----:B------:R-:W5:Y:S04]  /*0750*/  LDL R6, [R5+0x8] ;  /* 0x0000080005067983 */ /* 0x000f680000100800 */
[----:B------:R-:W5:Y:S04]  /*0760*/  LDL R16, [R5+0xc] ;  /* 0x00000c0005107983 */ /* 0x000f680000100800 */
[----:B------:R-:W5:Y:S04]  /*0770*/  LDL R12, [R5+0x10] ;  /* 0x00001000050c7983 */ /* 0x000f680000100800 */
[----:B------:R-:W5:Y:S04]  /*0780*/  LDL R15, [R5+0x14] ;  /* 0x00001400050f7983 */ /* 0x000f680000100800 */
[----:B------:R-:W5:Y:S04]  /*0790*/  LDL R14, [R5+0x18] ;  /* 0x00001800050e7983 */ /* 0x000f680000100800 */
[----:B------:R-:W5:Y:S01]  /*07a0*/  LDL R13, [R5+0x1c] ;  /* 0x00001c00050d7983 */ /* 0x000f620000100800 */
[----:B------:R-:W-:Y:S01]  /*07b0*/  VIADD R4, R4, 0x8 ;  /* 0x0000000804047836 */ /* 0x000fe20000000000 */
[----:B--2---:R-:W-:-:S02]  /*07c0*/  I2FP.F32.S32 R3, R8 ;  /* 0x0000000800037245 */ /* 0x004fc40000201400 */
[----:B---3--:R-:W-:Y:S02]  /*07d0*/  I2FP.F32.S32 R2, R9 ;  /* 0x0000000900027245 */ /* 0x008fe40000201400 */
[----:B----4-:R-:W-:Y:S02]  /*07e0*/  I2FP.F32.S32 R22, R22 ;  /* 0x0000001600167245 */ /* 0x010fe40000201400 */
[----:B-----5:R-:W-:Y:S02]  /*07f0*/  I2FP.F32.S32 R24, R24 ;  /* 0x0000001800187245 */ /* 0x020fe40000201400 */
[----:B------:R-:W-:Y:S02]  /*0800*/  I2FP.F32.S32 R25, R25 ;  /* 0x0000001900197245 */ /* 0x000fe40000201400 */
[----:B------:R-:W-:Y:S02]  /*0810*/  I2FP.F32.S32 R7, R7 ;  /* 0x0000000700077245 */ /* 0x000fe40000201400 */
[----:B------:R-:W-:-:S02]  /*0820*/  I2FP.F32.S32 R9, R10 ;  /* 0x0000000a00097245 */ /* 0x000fc40000201400 */
[----:B------:R-:W-:Y:S01]  /*0830*/  I2FP.F32.S32 R8, R21 ;  /* 0x0000001500087245 */ /* 0x000fe20000201400 */
[----:B------:R-:W-:Y:S01]  /*0840*/  FADD R22, R22, R23 ;  /* 0x0000001716167221 */ /* 0x000fe20000000000 */
[----:B------:R-:W-:Y:S01]  /*0850*/  FADD R24, R24, R11 ;  /* 0x0000000b18187221 */ /* 0x000fe20000000000 */
[----:B------:R-:W-:Y:S01]  /*0860*/  FADD R6, R25, R6 ;  /* 0x0000000619067221 */ /* 0x000fe20000000000 */
[----:B------:R-:W-:Y:S01]  /*0870*/  FADD R16, R7, R16 ;  /* 0x0000001007107221 */ /* 0x000fe20000000000 */
[----:B------:R-:W-:Y:S01]  /*0880*/  FADD R12, R3, R12 ;  /* 0x0000000c030c7221 */ /* 0x000fe20000000000 */
[----:B------:R-:W-:Y:S01]  /*0890*/  FADD R2, R2, R15 ;  /* 0x0000000f02027221 */ /* 0x000fe20000000000 */
[----:B------:R-:W-:Y:S01]  /*08a0*/  FADD R14, R9, R14 ;  /* 0x0000000e090e7221 */ /* 0x000fe20000000000 */
[----:B------:R-:W-:Y:S01]  /*08b0*/  FADD R8, R8, R13 ;  /* 0x0000000d08087221 */ /* 0x000fe20000000000 */
[----:B------:R0:W-:Y:S04]  /*08c0*/  STL [R5], R22 ;  /* 0x0000001605007387 */ /* 0x0001e80000100800 */
[----:B------:R0:W-:Y:S04]  /*08d0*/  STL [R5+0x4], R24 ;  /* 0x0000041805007387 */ /* 0x0001e80000100800 */
[----:B------:R0:W-:Y:S04]  /*08e0*/  STL [R5+0x8], R6 ;  /* 0x0000080605007387 */ /* 0x0001e80000100800 */
[----:B------:R0:W-:Y:S04]  /*08f0*/  STL [R5+0xc], R16 ;  /* 0x00000c1005007387 */ /* 0x0001e80000100800 */
[----:B------:R0:W-:Y:S04]  /*0900*/  STL [R5+0x10], R12 ;  /* 0x0000100c05007387 */ /* 0x0001e80000100800 */
[----:B------:R0:W-:Y:S04]  /*0910*/  STL [R5+0x14], R2 ;  /* 0x0000140205007387 */ /* 0x0001e80000100800 */
[----:B------:R0:W-:Y:S04]  /*0920*/  STL [R5+0x18], R14 ;  /* 0x0000180e05007387 */ /* 0x0001e80000100800 */
[----:B------:R0:W-:Y:S02]  /*0930*/  STL [R5+0x1c], R8 ;  /* 0x00001c0805007387 */ /* 0x0001e40000100800 */
.L_x_3:
[----:B------:R-:W-:Y:S05]  /*0940*/  @!P2 BRA `(.L_x_2) ;  /* 0x0000000000c8a947 */ /* 0x000fea0003800000 */
[----:B------:R-:W-:Y:S01]  /*0950*/  ISETP.NE.AND P1, PT, R17, RZ, PT ;  /* 0x000000ff1100720c */ /* 0x000fe20003f25270 */
[----:B------:R-:W-:-:S12]  /*0960*/  @!P0 BRA `(.L_x_4) ;  /* 0x0000000000648947 */ /* 0x000fd80003800000 */
[----:B0-----:R-:W0:Y:S01]  /*0970*/  LDC.64 R2, c[0x0][0x388] ;  /* 0x0000e200ff027b82 */ /* 0x001e220000000a00 */
[C---:B------:R-:W-:Y:S01]  /*0980*/  VIADD R5, R4.reuse, UR5 ;  /* 0x0000000504057c36 */ /* 0x040fe20008000000 */
[----:B------:R-:W-:-:S05]  /*0990*/  LEA R11, R4, R1, 0x2 ;  /* 0x00000001040b7211 */ /* 0x000fca00078e10ff */
[----:B------:R-:W2:Y:S04]  /*09a0*/  LDL R6, [R11+0x4] ;  /* 0x000004000b067983 */ /* 0x000ea80000100800 */
[----:B------:R-:W3:Y:S04]  /*09b0*/  LDL R7, [R11+0x8] ;  /* 0x000008000b077983 */ /* 0x000ee80000100800 */
[----:B------:R-:W4:Y:S01]  /*09c0*/  LDL R8, [R11+0xc] ;  /* 0x00000c000b087983 */ /* 0x000f220000100800 */
[----:B0-----:R-:W-:-:S03]  /*09d0*/  IMAD.WIDE R2, R5, 0x4, R2 ;  /* 0x0000000405027825 */ /* 0x001fc600078e0202 */
[----:B------:R-:W5:Y:S04]  /*09e0*/  LDL R5, [R11] ;  /* 0x000000000b057983 */ /* 0x000f680000100800 */
[----:B------:R-:W2:Y:S04]  /*09f0*/  LDG.E.CONSTANT R9, desc[UR10][R2.64] ;  /* 0x0000000a02097981 */ /* 0x000ea8000c1e9900 */
[----:B------:R-:W3:Y:S04]  /*0a00*/  LDG.E.CONSTANT R12, desc[UR10][R2.64+0x4] ;  /* 0x0000040a020c7981 */ /* 0x000ee8000c1e9900 */
[----:B------:R-:W4:Y:S04]  /*0a10*/  LDG.E.CONSTANT R13, desc[UR10][R2.64+0x8] ;  /* 0x0000080a020d7981 */ /* 0x000f28000c1e9900 */
[----:B------:R-:W5:Y:S01]  /*0a20*/  LDG.E.CONSTANT R14, desc[UR10][R2.64+0xc] ;  /* 0x00000c0a020e7981 */ /* 0x000f62000c1e9900 */
[----:B------:R-:W-:Y:S01]  /*0a30*/  VIADD R4, R4, 0x4 ;  /* 0x0000000404047836 */ /* 0x000fe20000000000 */
[----:B--2---:R-:W-:-:S02]  /*0a40*/  I2FP.F32.S32 R10, R9 ;  /* 0x00000009000a7245 */ /* 0x004fc40000201400 */
[----:B---3--:R-:W-:Y:S02]  /*0a50*/  I2FP.F32.S32 R9, R12 ;  /* 0x0000000c00097245 */ /* 0x008fe40000201400 */
[----:B----4-:R-:W-:Y:S02]  /*0a60*/  I2FP.F32.S32 R12, R13 ;  /* 0x0000000d000c7245 */ /* 0x010fe40000201400 */
[----:B-----5:R-:W-:Y:S01]  /*0a70*/  I2FP.F32.S32 R13, R14 ;  /* 0x0000000e000d7245 */ /* 0x020fe20000201400 */
[----:B------:R-:W-:Y:S01]  /*0a80*/  FADD R5, R10, R5 ;  /* 0x000000050a057221 */ /* 0x000fe20000000000 */
[----:B------:R-:W-:Y:S01]  /*0a90*/  FADD R6, R9, R6 ;  /* 0x0000000609067221 */ /* 0x000fe20000000000 */
[----:B------:R-:W-:Y:S02]  /*0aa0*/  FADD R2, R12, R7 ;  /* 0x000000070c027221 */ /* 0x000fe40000000000 */
[----:B------:R-:W-:Y:S01]  /*0ab0*/  FADD R3, R13, R8 ;  /* 0x000000080d037221 */ /* 0x000fe20000000000 */
[----:B------:R1:W-:Y:S04]  /*0ac0*/  STL [R11], R5 ;  /* 0x000000050b007387 */ /* 0x0003e80000100800 */
[----:B------:R1:W-:Y:S04]  /*0ad0*/  STL [R11+0x4], R6 ;  /* 0x000004060b007387 */ /* 0x0003e80000100800 */
[----:B------:R1:W-:Y:S04]  /*0ae0*/  STL [R11+0x8], R2 ;  /* 0x000008020b007387 */ /* 0x0003e80000100800 */
[----:B------:R1:W-:Y:S02]  /*0af0*/  STL [R11+0xc], R3 ;  /* 0x00000c030b007387 */ /* 0x0003e40000100800 */
.L_x_4:
[----:B------:R-:W-:Y:S05]  /*0b00*/  @!P1 BRA `(.L_x_2) ;  /* 0x0000000000589947 */ /* 0x000fea0003800000 */
[----:B01----:R-:W0:Y:S01]  /*0b10*/  LDC.64 R2, c[0x0][0x388] ;  /* 0x0000e200ff027b82 */ /* 0x003e220000000a00 */
[----:B------:R-:W-:-:S04]  /*0b20*/  VIADD R5, R4, UR5 ;  /* 0x0000000504057c36 */ /* 0x000fc80008000000 */
[----:B0-----:R-:W-:Y:S01]  /*0b30*/  IMAD.WIDE R2, R5, 0x4, R2 ;  /* 0x0000000405027825 */ /* 0x001fe200078e0202 */
[----:B------:R-:W-:-:S04]  /*0b40*/  LEA R5, R4, R1, 0x2 ;  /* 0x0000000104057211 */ /* 0x000fc800078e10ff */
[----:B------:R-:W2:Y:S04]  /*0b50*/  LDG.E.CONSTANT R4, desc[UR10][R2.64] ;  /* 0x0000000a02047981 */ /* 0x000ea8000c1e9900 */
[----:B------:R-:W3:Y:S01]  /*0b60*/  LDL R7, [R5] ;  /* 0x0000000005077983 */ /* 0x000ee20000100800 */
[----:B------:R-:W-:Y:S02]  /*0b70*/  ISETP.NE.AND P1, PT, R17, 0x1, PT ;  /* 0x000000011100780c */ /* 0x000fe40003f25270 */
[----:B--2---:R-:W-:-:S05]  /*0b80*/  I2FP.F32.S32 R4, R4 ;  /* 0x0000000400047245 */ /* 0x004fca0000201400 */
[----:B---3--:R-:W-:-:S05]  /*0b90*/  FADD R4, R4, R7 ;  /* 0x0000000704047221 */ /* 0x008fca0000000000 */
[----:B------:R2:W-:Y:S01]  /*0ba0*/  STL [R5], R4 ;  /* 0x0000000405007387 */ /* 0x0005e20000100800 */
[----:B------:R-:W-:Y:S05]  /*0bb0*/  @!P1 BRA `(.L_x_2) ;  /* 0x00000000002c9947 */ /* 0x000fea0003800000 */
[----:B------:R-:W-:Y:S01]  /*0bc0*/  ISETP.NE.AND P1, PT, R17, 0x2, PT ;  /* 0x000000021100780c */ /* 0x000fe20003f25270 */
[----:B--2---:R-:W2:Y:S04]  /*0bd0*/  LDG.E.CONSTANT R4, desc[UR10][R2.64+0x4] ;  /* 0x0000040a02047981 */ /* 0x004ea8000c1e9900 */
[----:B------:R-:W3:Y:S08]  /*0be0*/  LDL R7, [R5+0x4] ;  /* 0x0000040005077983 */ /* 0x000ef00000100800 */
[----:B------:R-:W4:Y:S04]  /*0bf0*/  @P1 LDG.E.CONSTANT R6, desc[UR10][R2.64+0x8] ;  /* 0x0000080a02061981 */ /* 0x000f28000c1e9900 */
[----:B------:R-:W5:Y:S01]  /*0c00*/  @P1 LDL R9, [R5+0x8] ;  /* 0x0000080005091983 */ /* 0x000f620000100800 */
[----:B--2---:R-:W-:-:S05]  /*0c10*/  I2FP.F32.S32 R4, R4 ;  /* 0x0000000400047245 */ /* 0x004fca0000201400 */
[----:B---3--:R-:W-:Y:S01]  /*0c20*/  FADD R4, R4, R7 ;  /* 0x0000000704047221 */ /* 0x008fe20000000000 */
[----:B----4-:R-:W-:-:S05]  /*0c30*/  @P1 I2FP.F32.S32 R6, R6 ;  /* 0x0000000600061245 */ /* 0x010fca0000201400 */
[----:B-----5:R-:W-:Y:S01]  /*0c40*/  @P1 FADD R6, R6, R9 ;  /* 0x0000000906061221 */ /* 0x020fe20000000000 */
[----:B------:R3:W-:Y:S04]  /*0c50*/  STL [R5+0x4], R4 ;  /* 0x0000040405007387 */ /* 0x0007e80000100800 */
[----:B------:R3:W-:Y:S02]  /*0c60*/  @P1 STL [R5+0x8], R6 ;  /* 0x0000080605001387 */ /* 0x0007e40000100800 */
.L_x_2:
[----:B------:R-:W-:Y:S05]  /*0c70*/  BRA.U UP1, `(.L_x_5) ;  /* 0xfffffff501307547 */ /* 0x000fea000b83ffff */
[----:B------:R-:W-:Y:S05]  /*0c80*/  EXIT ;  /* 0x000000000000794d */ /* 0x000fea0003800000 */
.L_x_6:
[----:B------:R-:W-:-:S00]  /*0c90*/  BRA `(.L_x_6) ;  /* 0xfffffffc00fc7947 */ /* 0x000fc0000383ffff */
[----:B------:R-:W-:-:S00]  /*0ca0*/  NOP ;  /* 0x0000000000007918 */ /* 0x000fc00000000000 */
        /* <DEDUP_REMOVED lines=13> */
.L_x_7:


//--------------------- .nv.shared.reserved.0     --------------------------
	.section	.nv.shared.reserved.0,"aw",@nobits
	.weak		__nv_reservedSMEM_offset_0_alias
	.size		__nv_reservedSMEM_offset_0_alias, 0, 64
	.other		__nv_reservedSMEM_offset_0_alias,@"STO_CUDA_RESERVED_SHARED STV_DEFAULT"
__nv_reservedSMEM_offset_0_alias:
	.zero		0
	.zero		64


//--------------------- .nv.constant0._Z10cudaKernelPfPiS_iii --------------------------
	.section	.nv.constant0._Z10cudaKernelPfPiS_iii,"a",@progbits
	.sectionflags	@""
	.align	4
.nv.constant0._Z10cudaKernelPfPiS_iii:
	.zero		932


//--------------------- SYMBOLS --------------------------

	.type		.nv.reservedSmem.offset0,@object
	.size		.nv.reservedSmem.offset0,0x4
